//
// Generated by NVIDIA NVVM Compiler
//
// Compiler Build ID: CL-36424714
// Cuda compilation tools, release 13.0, V13.0.88
// Based on NVVM 20.0.0
//

.version 9.0
.target sm_100
.address_size 64

	// .globl	_Z10voidKernelPiS_i

.visible .entry _Z10voidKernelPiS_i(
	.param .u64 .ptr .align 1 _Z10voidKernelPiS_i_param_0,
	.param .u64 .ptr .align 1 _Z10voidKernelPiS_i_param_1,
	.param .u32 _Z10voidKernelPiS_i_param_2
)
{
	.reg .pred 	%p<2>;
	.reg .b32 	%r<9>;
	.reg .b32 	%f<2>;
	.reg .b64 	%rd<8>;

	ld.param.u64 	%rd1, [_Z10voidKernelPiS_i_param_0];
	ld.param.u64 	%rd2, [_Z10voidKernelPiS_i_param_1];
	ld.param.u32 	%r2, [_Z10voidKernelPiS_i_param_2];
	mov.u32 	%r3, %ctaid.x;
	mov.u32 	%r4, %ntid.x;
	mov.u32 	%r5, %tid.x;
	mad.lo.s32 	%r1, %r3, %r4, %r5;
	setp.ge.s32 	%p1, %r1, %r2;
	@%p1 bra 	$L__BB0_2;
	cvta.to.global.u64 	%rd3, %rd1;
	cvta.to.global.u64 	%rd4, %rd2;
	mul.wide.s32 	%rd5, %r1, 4;
	add.s64 	%rd6, %rd3, %rd5;
	ld.global.u32 	%r6, [%rd6];
	mul.lo.s32 	%r7, %r6, %r6;
	cvt.rn.f32.u32 	%f1, %r7;
	cvt.rzi.s32.f32 	%r8, %f1;
	add.s64 	%rd7, %rd4, %rd5;
	st.global.u32 	[%rd7], %r8;
$L__BB0_2:
	ret;

}


// ===== COMPILED SASS (sm_100) =====

	.target	sm_100

	.elftype	@"ET_EXEC"


//--------------------- .note.nv.tkinfo           --------------------------
	.section	.note.nv.tkinfo,"",@"SHT_NOTE"
	.sectionflags	@"SHF_NOTE_NV_TKINFO"
	.tkinfo
        /*0018*/ 	.word	0x00000002
        /*0030*/ 	.string	""
        /*0030*/ 	.string	"ptxas"
        /*0030*/ 	.string	"Cuda compilation tools, release 13.0, V13.0.88"
        /*0030*/ 	.string	"Build cuda_13.0.r13.0/compiler.36424714_0"
        /*0030*/ 	.string	"-arch sm_100 -m 64 "



//--------------------- .note.nv.cuinfo           --------------------------
	.section	.note.nv.cuinfo,"",@"SHT_NOTE"
	.sectionflags	@"SHF_NOTE_NV_CUINFO"
        /*0018*/ 	.short	0x0002
        /*001a*/ 	.short	0x0064
        /*001c*/ 	.short	0x0082
	.zero		2


//--------------------- .nv.info                  --------------------------
	.section	.nv.info,"",@"SHT_CUDA_INFO"
	.align	4


	//----- nvinfo : EIATTR_REGCOUNT
	.align		4
        /*0000*/ 	.byte	0x04, 0x2f
        /*0002*/ 	.short	(.L_1 - .L_0)
	.align		4
.L_0:
        /*0004*/ 	.word	index@(_Z10voidKernelPiS_i)
        /*0008*/ 	.word	0x0000000c


	//----- nvinfo : EIATTR_FRAME_SIZE
	.align		4
.L_1:
        /*000c*/ 	.byte	0x04, 0x11
        /*000e*/ 	.short	(.L_3 - .L_2)
	.align		4
.L_2:
        /*0010*/ 	.word	index@(_Z10voidKernelPiS_i)
        /*0014*/ 	.word	0x00000000


	//----- nvinfo : EIATTR_MIN_STACK_SIZE
	.align		4
.L_3:
        /*0018*/ 	.byte	0x04, 0x12
        /*001a*/ 	.short	(.L_5 - .L_4)
	.align		4
.L_4:
        /*001c*/ 	.word	index@(_Z10voidKernelPiS_i)
        /*0020*/ 	.word	0x00000000
.L_5:


//--------------------- .nv.compat                --------------------------
	.section	.nv.compat,"",@"SHT_CUDA_COMPAT_INFO"
	.align	4
        /*0000*/ 	.byte	0x02, 0x09, 0x00, 0x00, 0x02, 0x02, 0x01, 0x00, 0x02, 0x05, 0x05, 0x00, 0x03, 0x07, 0x01, 0x01
        /*0010*/ 	.byte	0x02, 0x03, 0x00, 0x00, 0x02, 0x06, 0x01, 0x00, 0x04, 0x0b, 0x08, 0x00, 0x09, 0x00, 0x00, 0x00
        /*0020*/ 	.byte	0x00, 0x00, 0x00, 0x00


//--------------------- .nv.info._Z10voidKernelPiS_i --------------------------
	.section	.nv.info._Z10voidKernelPiS_i,"",@"SHT_CUDA_INFO"
	.sectionflags	@""
	.align	4


	//----- nvinfo : EIATTR_CUDA_API_VERSION
	.align		4
        /*0000*/ 	.byte	0x04, 0x37
        /*0002*/ 	.short	(.L_7 - .L_6)
.L_6:
        /*0004*/ 	.word	0x00000082


	//----- nvinfo : EIATTR_KPARAM_INFO
	.align		4
.L_7:
        /*0008*/ 	.byte	0x04, 0x17
        /*000a*/ 	.short	(.L_9 - .L_8)
.L_8:
        /*000c*/ 	.word	0x00000000
        /*0010*/ 	.short	0x0002
        /*0012*/ 	.short	0x0010
        /*0014*/ 	.byte	0x00, 0xf0, 0x11, 0x00


	//----- nvinfo : EIATTR_KPARAM_INFO
	.align		4
.L_9:
        /*0018*/ 	.byte	0x04, 0x17
        /*001a*/ 	.short	(.L_11 - .L_10)
.L_10:
        /*001c*/ 	.word	0x00000000
        /*0020*/ 	.short	0x0001
        /*0022*/ 	.short	0x0008
        /*0024*/ 	.byte	0x00, 0xf5, 0x21, 0x00


	//----- nvinfo : EIATTR_KPARAM_INFO
	.align		4
.L_11:
        /*0028*/ 	.byte	0x04, 0x17
        /*002a*/ 	.short	(.L_13 - .L_12)
.L_12:
        /*002c*/ 	.word	0x00000000
        /*0030*/ 	.short	0x0000
        /*0032*/ 	.short	0x0000
        /*0034*/ 	.byte	0x00, 0xf5, 0x21, 0x00


	//----- nvinfo : EIATTR_SPARSE_MMA_MASK
	.align		4
.L_13:
        /*0038*/ 	.byte	0x03, 0x50
        /*003a*/ 	.short	0x0000


	//----- nvinfo : EIATTR_MAXREG_COUNT
	.align		4
        /*003c*/ 	.byte	0x03, 0x1b
        /*003e*/ 	.short	0x00ff


	//----- nvinfo : EIATTR_MERCURY_ISA_VERSION
	.align		4
        /*0040*/ 	.byte	0x03, 0x5f
        /*0042*/ 	.short	0x0101


	//----- nvinfo : EIATTR_VRC_CTA_INIT_COUNT
	.align		4
        /*0044*/ 	.byte	0x02, 0x4a
	.zero		1
	.zero		1


	//----- nvinfo : EIATTR_EXIT_INSTR_OFFSETS
	.align		4
        /*0048*/ 	.byte	0x04, 0x1c
        /*004a*/ 	.short	(.L_15 - .L_14)


	//   ....[0]....
.L_14:
        /*004c*/ 	.word	0x00000070


	//   ....[1]....
        /*0050*/ 	.word	0x00000120


	//----- nvinfo : EIATTR_CBANK_PARAM_SIZE
	.align		4
.L_15:
        /*0054*/ 	.byte	0x03, 0x19
        /*0056*/ 	.short	0x0014


	//----- nvinfo : EIATTR_PARAM_CBANK
	.align		4
        /*0058*/ 	.byte	0x04, 0x0a
        /*005a*/ 	.short	(.L_17 - .L_16)
	.align		4
.L_16:
        /*005c*/ 	.word	index@(.nv.constant0._Z10voidKernelPiS_i)
        /*0060*/ 	.short	0x0380
        /*0062*/ 	.short	0x0014


	//----- nvinfo : EIATTR_SW_WAR
	.align		4
.L_17:
        /*0064*/ 	.byte	0x04, 0x36
        /*0066*/ 	.short	(.L_19 - .L_18)
.L_18:
        /*0068*/ 	.word	0x00000008
.L_19:


//--------------------- .nv.callgraph             --------------------------
	.section	.nv.callgraph,"",@"SHT_CUDA_CALLGRAPH"
	.align	4
	.sectionentsize	8
	.align		4
        /*0000*/ 	.word	0x00000000
	.align		4
        /*0004*/ 	.word	0xffffffff
	.align		4
        /*0008*/ 	.word	0x00000000
	.align		4
        /*000c*/ 	.word	0xfffffffe
	.align		4
        /*0010*/ 	.word	0x00000000
	.align		4
        /*0014*/ 	.word	0xfffffffd
	.align		4
        /*0018*/ 	.word	0x00000000
	.align		4
        /*001c*/ 	.word	0xfffffffc


//--------------------- .text._Z10voidKernelPiS_i --------------------------
	.section	.text._Z10voidKernelPiS_i,"ax",@progbits
	.align	128
        .global         _Z10voidKernelPiS_i
        .type           _Z10voidKernelPiS_i,@function
        .size           _Z10voidKernelPiS_i,(.L_x_1 - _Z10voidKernelPiS_i)
        .other          _Z10voidKernelPiS_i,@"STO_CUDA_ENTRY STV_DEFAULT"
_Z10voidKernelPiS_i:
.text._Z10voidKernelPiS_i:
[----:B------:R-:W-:Y:S01]  /*0000*/  LDC R1, c[0x0][0x37c] ;  /* 0x0000df00ff017b82 */ /* 0x000fe20000000800 */
[----:B------:R-:W0:Y:S07]  /*0010*/  S2R R0, SR_TID.X ;  /* 0x0000000000007919 */ /* 0x000e2e0000002100 */
[----:B------:R-:W0:Y:S01]  /*0020*/  S2UR UR4, SR_CTAID.X ;  /* 0x00000000000479c3 */ /* 0x000e220000002500 */
[----:B------:R-:W1:Y:S07]  /*0030*/  LDCU UR5, c[0x0][0x390] ;  /* 0x00007200ff0577ac */ /* 0x000e6e0008000800 */
[----:B------:R-:W0:Y:S02]  /*0040*/  LDC R7, c[0x0][0x360] ;  /* 0x0000d800ff077b82 */ /* 0x000e240000000800 */
[----:B0-----:R-:W-:-:S05]  /*0050*/  IMAD R7, R7, UR4, R0 ;  /* 0x0000000407077c24 */ /* 0x001fca000f8e0200 */
[----:B-1----:R-:W-:-:S13]  /*0060*/  ISETP.GE.AND P0, PT, R7, UR5, PT ;  /* 0x0000000507007c0c */ /* 0x002fda000bf06270 */
[----:B------:R-:W-:Y:S05]  /*0070*/  @P0 EXIT ;  /* 0x000000000000094d */ /* 0x000fea0003800000 */
[----:B------:R-:W0:Y:S01]  /*0080*/  LDC.64 R2, c[0x0][0x380] ;  /* 0x0000e000ff027b82 */ /* 0x000e220000000a00 */
[----:B------:R-:W1:Y:S07]  /*0090*/  LDCU.64 UR4, c[0x0][0x358] ;  /* 0x00006b00ff0477ac */ /* 0x000e6e0008000a00 */
[----:B------:R-:W2:Y:S01]  /*00a0*/  LDC.64 R4, c[0x0][0x388] ;  /* 0x0000e200ff047b82 */ /* 0x000ea20000000a00 */
[----:B0-----:R-:W-:-:S06]  /*00b0*/  IMAD.WIDE R2, R7, 0x4, R2 ;  /* 0x0000000407027825 */ /* 0x001fcc00078e0202 */
[----:B-1----:R-:W3:Y:S01]  /*00c0*/  LDG.E R2, desc[UR4][R2.64] ;  /* 0x0000000402027981 */ /* 0x002ee2000c1e1900 */
[----:B--2---:R-:W-:-:S04]  /*00d0*/  IMAD.WIDE R4, R7, 0x4, R4 ;  /* 0x0000000407047825 */ /* 0x004fc800078e0204 */
[----:B---3--:R-:W-:-:S05]  /*00e0*/  IMAD R0, R2, R2, RZ ;  /* 0x0000000202007224 */ /* 0x008fca00078e02ff */
[----:B------:R-:W-:-:S04]  /*00f0*/  I2FP.F32.U32 R0, R0 ;  /* 0x0000000000007245 */ /* 0x000fc80000201000 */
[----:B------:R-:W0:Y:S02]  /*0100*/  F2I.TRUNC.NTZ R9, R0 ;  /* 0x0000000000097305 */ /* 0x000e24000020f100 */
[----:B0-----:R-:W-:Y:S01]  /*0110*/  STG.E desc[UR4][R4.64], R9 ;  /* 0x0000000904007986 */ /* 0x001fe2000c101904 */
[----:B------:R-:W-:Y:S05]  /*0120*/  EXIT ;  /* 0x000000000000794d */ /* 0x000fea0003800000 */
.L_x_0:
[----:B------:R-:W-:-:S00]  /*0130*/  BRA `(.L_x_0) ;  /* 0xfffffffc00fc7947 */ /* 0x000fc0000383ffff */
[----:B------:R-:W-:-:S00]  /*0140*/  NOP ;  /* 0x0000000000007918 */ /* 0x000fc00000000000 */
        /* <DEDUP_REMOVED lines=11> */
.L_x_1:


//--------------------- .nv.shared.reserved.0     --------------------------
	.section	.nv.shared.reserved.0,"aw",@nobits
	.weak		__nv_reservedSMEM_offset_0_alias
	.size		__nv_reservedSMEM_offset_0_alias, 0, 64
	.other		__nv_reservedSMEM_offset_0_alias,@"STO_CUDA_RESERVED_SHARED STV_DEFAULT"
__nv_reservedSMEM_offset_0_alias:
	.zero		0
	.zero		64


//--------------------- .nv.constant0._Z10voidKernelPiS_i --------------------------
	.section	.nv.constant0._Z10voidKernelPiS_i,"a",@progbits
	.sectionflags	@""
	.align	4
.nv.constant0._Z10voidKernelPiS_i:
	.zero		916


//--------------------- SYMBOLS --------------------------

	.type		.nv.reservedSmem.offset0,@object
	.size		.nv.reservedSmem.offset0,0x4
